	.headerflags	@"EF_CUDA_TEXMODE_UNIFIED EF_CUDA_64BIT_ADDRESS EF_CUDA_ACCELERATORS EF_CUDA_SM90 EF_CUDA_VIRTUAL_SM(EF_CUDA_SM90)"
	.elftype	@"ET_EXEC"


//--------------------- .nv.info                  --------------------------
	.section	.nv.info,"",@"SHT_CUDA_INFO"
	.align	4


	//----- nvinfo : EIATTR_REGCOUNT
	.align		4
        /*0000*/ 	.byte	0x04, 0x2f
        /*0002*/ 	.short	(.L_3 - .L_2)
	.align		4
.L_2:
        /*0004*/ 	.word	index@(triton_poi_fused__native_batch_norm_legit_no_training_relu_threshold_backward_13)
        /*0008*/ 	.word	0x00000012


	//----- nvinfo : EIATTR_MIN_STACK_SIZE
	.align		4
.L_3:
        /*000c*/ 	.byte	0x04, 0x12
        /*000e*/ 	.short	(.L_5 - .L_4)
	.align		4
.L_4:
        /*0010*/ 	.word	index@(triton_poi_fused__native_batch_norm_legit_no_training_relu_threshold_backward_13)
        /*0014*/ 	.word	0x00000000


	//----- nvinfo : EIATTR_FRAME_SIZE
	.align		4
.L_5:
        /*0018*/ 	.byte	0x04, 0x11
        /*001a*/ 	.short	(.L_7 - .L_6)
	.align		4
.L_6:
        /*001c*/ 	.word	index@(triton_poi_fused__native_batch_norm_legit_no_training_relu_threshold_backward_13)
        /*0020*/ 	.word	0x00000000


	//----- nvinfo : EIATTR_MIN_STACK_SIZE
	.align		4
.L_7:
        /*0024*/ 	.byte	0x04, 0x12
        /*0026*/ 	.short	(.L_9 - .L_8)
	.align		4
.L_8:
        /*0028*/ 	.word	index@(triton_poi_fused__native_batch_norm_legit_no_training_relu_threshold_backward_13)
        /*002c*/ 	.word	0x00000000
.L_9:


//--------------------- .nv.info.triton_poi_fused__native_batch_norm_legit_no_training_relu_threshold_backward_13 --------------------------
	.section	.nv.info.triton_poi_fused__native_batch_norm_legit_no_training_relu_threshold_backward_13,"",@"SHT_CUDA_INFO"
	.sectionflags	@""
	.align	4


	//----- nvinfo : EIATTR_CUDA_API_VERSION
	.align		4
        /*0000*/ 	.byte	0x04, 0x37
        /*0002*/ 	.short	(.L_11 - .L_10)
.L_10:
        /*0004*/ 	.word	0x0000007c


	//----- nvinfo : EIATTR_KPARAM_INFO
	.align		4
.L_11:
        /*0008*/ 	.byte	0x04, 0x17
        /*000a*/ 	.short	(.L_13 - .L_12)
.L_12:
        /*000c*/ 	.word	0x00000000
        /*0010*/ 	.short	0x0007
        /*0012*/ 	.short	0x0038
        /*0014*/ 	.byte	0x00, 0xf0, 0x11, 0x00


	//----- nvinfo : EIATTR_KPARAM_INFO
	.align		4
.L_13:
        /*0018*/ 	.byte	0x04, 0x17
        /*001a*/ 	.short	(.L_15 - .L_14)
.L_14:
        /*001c*/ 	.word	0x00000000
        /*0020*/ 	.short	0x0006
        /*0022*/ 	.short	0x0030
        /*0024*/ 	.byte	0x00, 0xf4, 0x21, 0x00


	//----- nvinfo : EIATTR_KPARAM_INFO
	.align		4
.L_15:
        /*0028*/ 	.byte	0x04, 0x17
        /*002a*/ 	.short	(.L_17 - .L_16)
.L_16:
        /*002c*/ 	.word	0x00000000
        /*0030*/ 	.short	0x0005
        /*0032*/ 	.short	0x0028
        /*0034*/ 	.byte	0x00, 0xf4, 0x21, 0x00


	//----- nvinfo : EIATTR_KPARAM_INFO
	.align		4
.L_17:
        /*0038*/ 	.byte	0x04, 0x17
        /*003a*/ 	.short	(.L_19 - .L_18)
.L_18:
        /*003c*/ 	.word	0x00000000
        /*0040*/ 	.short	0x0004
        /*0042*/ 	.short	0x0020
        /*0044*/ 	.byte	0x00, 0xf4, 0x21, 0x00


	//----- nvinfo : EIATTR_KPARAM_INFO
	.align		4
.L_19:
        /*0048*/ 	.byte	0x04, 0x17
        /*004a*/ 	.short	(.L_21 - .L_20)
.L_20:
        /*004c*/ 	.word	0x00000000
        /*0050*/ 	.short	0x0003
        /*0052*/ 	.short	0x0018
        /*0054*/ 	.byte	0x00, 0xf4, 0x21, 0x00


	//----- nvinfo : EIATTR_KPARAM_INFO
	.align		4
.L_21:
        /*0058*/ 	.byte	0x04, 0x17
        /*005a*/ 	.short	(.L_23 - .L_22)
.L_22:
        /*005c*/ 	.word	0x00000000
        /*0060*/ 	.short	0x0002
        /*0062*/ 	.short	0x0010
        /*0064*/ 	.byte	0x00, 0xf4, 0x21, 0x00


	//----- nvinfo : EIATTR_KPARAM_INFO
	.align		4
.L_23:
        /*0068*/ 	.byte	0x04, 0x17
        /*006a*/ 	.short	(.L_25 - .L_24)
.L_24:
        /*006c*/ 	.word	0x00000000
        /*0070*/ 	.short	0x0001
        /*0072*/ 	.short	0x0008
        /*0074*/ 	.byte	0x00, 0xf4, 0x21, 0x00


	//----- nvinfo : EIATTR_KPARAM_INFO
	.align		4
.L_25:
        /*0078*/ 	.byte	0x04, 0x17
        /*007a*/ 	.short	(.L_27 - .L_26)
.L_26:
        /*007c*/ 	.word	0x00000000
        /*0080*/ 	.short	0x0000
        /*0082*/ 	.short	0x0000
        /*0084*/ 	.byte	0x00, 0xf4, 0x21, 0x00


	//----- nvinfo : EIATTR_SPARSE_MMA_MASK
	.align		4
.L_27:
        /*0088*/ 	.byte	0x03, 0x50
        /*008a*/ 	.short	0x0000


	//----- nvinfo : EIATTR_MAXREG_COUNT
	.align		4
        /*008c*/ 	.byte	0x03, 0x1b
        /*008e*/ 	.short	0x00ff


	//----- nvinfo : EIATTR_EXIT_INSTR_OFFSETS
	.align		4
        /*0090*/ 	.byte	0x04, 0x1c
        /*0092*/ 	.short	(.L_29 - .L_28)


	//   ....[0]....
.L_28:
        /*0094*/ 	.word	0x00000380


	//   ....[1]....
        /*0098*/ 	.word	0x000003a0


	//----- nvinfo : EIATTR_REQNTID
	.align		4
.L_29:
        /*009c*/ 	.byte	0x04, 0x10
        /*009e*/ 	.short	(.L_31 - .L_30)
.L_30:
        /*00a0*/ 	.word	0x00000080
        /*00a4*/ 	.word	0x00000001
        /*00a8*/ 	.word	0x00000001


	//----- nvinfo : EIATTR_CBANK_PARAM_SIZE
	.align		4
.L_31:
        /*00ac*/ 	.byte	0x03, 0x19
        /*00ae*/ 	.short	0x003c


	//----- nvinfo : EIATTR_PARAM_CBANK
	.align		4
        /*00b0*/ 	.byte	0x04, 0x0a
        /*00b2*/ 	.short	(.L_33 - .L_32)
	.align		4
.L_32:
        /*00b4*/ 	.word	index@(.nv.constant0.triton_poi_fused__native_batch_norm_legit_no_training_relu_threshold_backward_13)
        /*00b8*/ 	.short	0x0210
        /*00ba*/ 	.short	0x003c


	//----- nvinfo : EIATTR_SW_WAR
	.align		4
.L_33:
        /*00bc*/ 	.byte	0x04, 0x36
        /*00be*/ 	.short	(.L_35 - .L_34)
.L_34:
        /*00c0*/ 	.word	0x00000008
.L_35:


//--------------------- .nv.callgraph             --------------------------
	.section	.nv.callgraph,"",@"SHT_CUDA_CALLGRAPH"
	.align	4
	.sectionentsize	8
	.align		4
        /*0000*/ 	.word	0x00000000
	.align		4
        /*0004*/ 	.word	0xffffffff
	.align		4
        /*0008*/ 	.word	0x00000000
	.align		4
        /*000c*/ 	.word	0xfffffffe
	.align		4
        /*0010*/ 	.word	0x00000000
	.align		4
        /*0014*/ 	.word	0xfffffffd
	.align		4
        /*0018*/ 	.word	0x00000000
	.align		4
        /*001c*/ 	.word	0xfffffffc


//--------------------- .nv.constant4             --------------------------
	.section	.nv.constant4,"a",@progbits
	.align	8
	.align		8
.nv.constant4:
        /*0000*/ 	.dword	_$_str
	.align		8
        /*0008*/ 	.dword	_$_str_$_2


//--------------------- .text.triton_poi_fused__native_batch_norm_legit_no_training_relu_threshold_backward_13 --------------------------
	.section	.text.triton_poi_fused__native_batch_norm_legit_no_training_relu_threshold_backward_13,"ax",@progbits
	.align	128
        .global         triton_poi_fused__native_batch_norm_legit_no_training_relu_threshold_backward_13
        .type           triton_poi_fused__native_batch_norm_legit_no_training_relu_threshold_backward_13,@function
        .size           triton_poi_fused__native_batch_norm_legit_no_training_relu_threshold_backward_13,(.L_x_1 - triton_poi_fused__native_batch_norm_legit_no_training_relu_threshold_backward_13)
        .other          triton_poi_fused__native_batch_norm_legit_no_training_relu_threshold_backward_13,@"STO_CUDA_ENTRY STV_DEFAULT"
triton_poi_fused__native_batch_norm_legit_no_training_relu_threshold_backward_13:
.text.triton_poi_fused__native_batch_norm_legit_no_training_relu_threshold_backward_13:
[----:B------:R-:W0:Y:S01]  /*0000*/  LDC R1, c[0x0][0x28] ;  /* 0x00000a00ff017b82 */ /* 0x000e220000000800 */
[----:B------:R-:W1:Y:S07]  /*0010*/  S2R R0, SR_TID.X ;  /* 0x0000000000007919 */ /* 0x000e6e0000002100 */
[----:B------:R-:W2:Y:S01]  /*0020*/  LDC.64 R8, c[0x0][0x220] ;  /* 0x00008800ff087b82 */ /* 0x000ea20000000a00 */
[----:B------:R-:W-:Y:S01]  /*0030*/  IMAD.MOV.U32 R14, RZ, RZ, RZ ;  /* 0x000000ffff0e7224 */ /* 0x000fe200078e00ff */
[----:B------:R-:W-:Y:S01]  /*0040*/  ULDC.64 UR4, c[0x0][0x208] ;  /* 0x0000820000047ab9 */ /* 0x000fe20000000a00 */
[----:B------:R-:W3:Y:S01]  /*0050*/  S2R R3, SR_CTAID.X ;  /* 0x0000000000037919 */ /* 0x000ee20000002500 */
[----:B------:R-:W-:-:S04]  /*0060*/  ULDC.64 UR6, c[0x0][0x240] ;  /* 0x0000900000067ab9 */ /* 0x000fc80000000a00 */
[----:B------:R-:W4:Y:S08]  /*0070*/  LDC.64 R4, c[0x0][0x210] ;  /* 0x00008400ff047b82 */ /* 0x000f300000000a00 */
[----:B------:R-:W5:Y:S08]  /*0080*/  LDC.64 R6, c[0x0][0x218] ;  /* 0x00008600ff067b82 */ /* 0x000f700000000a00 */
[----:B------:R-:W5:Y:S01]  /*0090*/  LDC.64 R10, c[0x0][0x228] ;  /* 0x00008a00ff0a7b82 */ /* 0x000f620000000a00 */
[----:B-1----:R-:W-:-:S07]  /*00a0*/  LOP3.LUT R0, R0, 0x7f, RZ, 0xc0, !PT ;  /* 0x0000007f00007812 */ /* 0x002fce00078ec0ff */
[----:B------:R-:W1:Y:S01]  /*00b0*/  LDC.64 R12, c[0x0][0x230] ;  /* 0x00008c00ff0c7b82 */ /* 0x000e620000000a00 */
[----:B---3--:R-:W-:Y:S01]  /*00c0*/  SHF.R.S32.HI R2, RZ, 0x18, R3 ;  /* 0x00000018ff027819 */ /* 0x008fe20000011403 */
[----:B------:R-:W-:-:S03]  /*00d0*/  IMAD R0, R3, 0x80, R0 ;  /* 0x0000008003007824 */ /* 0x000fc600078e0200 */
[----:B------:R-:W-:Y:S02]  /*00e0*/  SGXT R3, R2, 0x1 ;  /* 0x000000010203781a */ /* 0x000fe40000000200 */
[----:B------:R-:W-:Y:S02]  /*00f0*/  ISETP.GE.AND P0, PT, R0, 0x100, PT ;  /* 0x000001000000780c */ /* 0x000fe40003f06270 */
[----:B------:R-:W-:-:S04]  /*0100*/  LEA.HI R3, R3, R0, RZ, 0x4 ;  /* 0x0000000003037211 */ /* 0x000fc800078f20ff */
[----:B------:R-:W-:-:S04]  /*0110*/  SHF.R.S32.HI R3, RZ, 0x4, R3 ;  /* 0x00000004ff037819 */ /* 0x000fc80000011403 */
[----:B------:R-:W-:-:S04]  /*0120*/  LEA.HI R2, R3, R3, RZ, 0x2 ;  /* 0x0000000303027211 */ /* 0x000fc800078f10ff */
[----:B------:R-:W-:-:S05]  /*0130*/  LOP3.LUT R2, R2, 0xfffffffc, RZ, 0xc0, !PT ;  /* 0xfffffffc02027812 */ /* 0x000fca00078ec0ff */
[----:B------:R-:W-:-:S04]  /*0140*/  IMAD.IADD R15, R3, 0x1, -R2 ;  /* 0x00000001030f7824 */ /* 0x000fc800078e0a02 */
[----:B--2---:R-:W-:-:S05]  /*0150*/  IMAD.WIDE R8, R15, 0x4, R8 ;  /* 0x000000040f087825 */ /* 0x004fca00078e0208 */
[----:B------:R2:W3:Y:S01]  /*0160*/  @!P0 LDG.E.EL R14, desc[UR4][R8.64] ;  /* 0x00000004080e8981 */ /* 0x0004e2000c2e1900 */
[----:B------:R-:W-:Y:S01]  /*0170*/  CS2R R2, SRZ ;  /* 0x0000000000027805 */ /* 0x000fe2000001ff00 */
[----:B----4-:R-:W-:-:S04]  /*0180*/  IMAD.WIDE R4, R0, 0x4, R4 ;  /* 0x0000000400047825 */ /* 0x010fc800078e0204 */
[C---:B-----5:R-:W-:Y:S01]  /*0190*/  IMAD.WIDE R6, R15.reuse, 0x4, R6 ;  /* 0x000000040f067825 */ /* 0x060fe200078e0206 */
[----:B------:R4:W5:Y:S03]  /*01a0*/  @!P0 LDG.E R2, desc[UR4][R4.64] ;  /* 0x0000000404028981 */ /* 0x000966000c1e1900 */
[C---:B0-2---:R-:W-:Y:S01]  /*01b0*/  IMAD.WIDE R8, R15.reuse, 0x4, R10 ;  /* 0x000000040f087825 */ /* 0x045fe200078e020a */
[----:B------:R0:W5:Y:S03]  /*01c0*/  @!P0 LDG.E.EL R3, desc[UR4][R6.64] ;  /* 0x0000000406038981 */ /* 0x000166000c2e1900 */
[----:B-1----:R-:W-:Y:S01]  /*01d0*/  IMAD.WIDE R10, R15, 0x4, R12 ;  /* 0x000000040f0a7825 */ /* 0x002fe200078e020c */
[----:B------:R-:W-:-:S06]  /*01e0*/  CS2R R12, SRZ ;  /* 0x00000000000c7805 */ /* 0x000fcc000001ff00 */
[----:B------:R-:W2:Y:S01]  /*01f0*/  @!P0 LDG.E.EL R12, desc[UR4][R8.64] ;  /* 0x00000004080c8981 */ /* 0x000ea2000c2e1900 */
[----:B----4-:R-:W-:Y:S01]  /*0200*/  IMAD.MOV.U32 R4, RZ, RZ, 0x3e800000 ;  /* 0x3e800000ff047424 */ /* 0x010fe200078e00ff */
[----:B0-----:R-:W0:Y:S02]  /*0210*/  LDC.64 R6, c[0x0][0x238] ;  /* 0x00008e00ff067b82 */ /* 0x001e240000000a00 */
[----:B------:R-:W2:Y:S01]  /*0220*/  @!P0 LDG.E.EL R13, desc[UR4][R10.64] ;  /* 0x000000040a0d8981 */ /* 0x000ea2000c2e1900 */
[----:B---3--:R-:W-:-:S04]  /*0230*/  FADD R14, R14, 9.9999997473787516356e-06 ;  /* 0x3727c5ac0e0e7421 */ /* 0x008fc80000000000 */
[----:B------:R-:W1:Y:S01]  /*0240*/  MUFU.SQRT R15, R14 ;  /* 0x0000000e000f7308 */ /* 0x000e620000002000 */
[----:B-----5:R-:W-:Y:S01]  /*0250*/  FADD R2, -R3, R2 ;  /* 0x0000000203027221 */ /* 0x020fe20000000100 */
[C---:B-1----:R-:W-:Y:S02]  /*0260*/  FSETP.GT.AND P1, PT, R15.reuse, 8.50705917302346158658e+37, PT ;  /* 0x7e8000000f00780b */ /* 0x042fe40003f24000 */
[----:B------:R-:W-:Y:S02]  /*0270*/  FSETP.GEU.AND P2, PT, R15, 1.175494350822287508e-38, PT ;  /* 0x008000000f00780b */ /* 0x000fe40003f4e000 */
[----:B------:R-:W-:-:S09]  /*0280*/  FSEL R4, R4, 1, P1 ;  /* 0x3f80000004047808 */ /* 0x000fd20000800000 */
[----:B------:R-:W-:Y:S02]  /*0290*/  @P1 FMUL R15, R15, 0.25 ;  /* 0x3e8000000f0f1820 */ /* 0x000fe40000400000 */
[----:B------:R-:W-:Y:S02]  /*02a0*/  @!P2 FMUL R4, R4, 16777216 ;  /* 0x4b8000000404a820 */ /* 0x000fe40000400000 */
[----:B------:R-:W-:-:S06]  /*02b0*/  @!P2 FMUL R15, R15, 16777216 ;  /* 0x4b8000000f0fa820 */ /* 0x000fcc0000400000 */
[----:B------:R-:W1:Y:S02]  /*02c0*/  MUFU.RCP R15, R15 ;  /* 0x0000000f000f7308 */ /* 0x000e640000001000 */
[----:B-1----:R-:W-:-:S04]  /*02d0*/  FMUL R3, R15, R4 ;  /* 0x000000040f037220 */ /* 0x002fc80000400000 */
[----:B------:R-:W-:-:S04]  /*02e0*/  FMUL R2, R2, R3 ;  /* 0x0000000302027220 */ /* 0x000fc80000400000 */
[----:B--2---:R-:W-:-:S05]  /*02f0*/  FFMA R2, R2, R12, R13 ;  /* 0x0000000c02027223 */ /* 0x004fca000000000d */
[----:B------:R-:W-:-:S04]  /*0300*/  FSETP.GEU.AND P1, PT, R2, RZ, PT ;  /* 0x000000ff0200720b */ /* 0x000fc80003f2e000 */
[----:B------:R-:W-:Y:S01]  /*0310*/  FSEL R9, R2, RZ, P1 ;  /* 0x000000ff02097208 */ /* 0x000fe20000800000 */
[C---:B0-----:R-:W-:Y:S01]  /*0320*/  IMAD.WIDE R2, R0.reuse, 0x4, R6 ;  /* 0x0000000400027825 */ /* 0x041fe200078e0206 */
[----:B------:R-:W-:Y:S02]  /*0330*/  IADD3 R4, P1, R0, UR6, RZ ;  /* 0x0000000600047c10 */ /* 0x000fe4000ff3e0ff */
[----:B------:R-:W-:Y:S02]  /*0340*/  FSETP.GTU.AND P2, PT, R9, RZ, PT ;  /* 0x000000ff0900720b */ /* 0x000fe40003f4c000 */
[----:B------:R-:W-:Y:S01]  /*0350*/  LEA.HI.X.SX32 R5, R0, UR7, 0x1, P1 ;  /* 0x0000000700057c11 */ /* 0x000fe200088f0eff */
[----:B------:R0:W-:Y:S01]  /*0360*/  @!P0 STG.E desc[UR4][R2.64], R9 ;  /* 0x0000000902008986 */ /* 0x0001e2000c101904 */
[----:B------:R-:W-:Y:S01]  /*0370*/  SEL R7, RZ, 0x1, P2 ;  /* 0x00000001ff077807 */ /* 0x000fe20001000000 */
[----:B0-----:R-:W-:Y:S08]  /*0380*/  @P0 EXIT ;  /* 0x000000000000094d */ /* 0x001ff00003800000 */
[----:B------:R-:W-:Y:S01]  /*0390*/  STG.E.U8 desc[UR4][R4.64], R7 ;  /* 0x0000000704007986 */ /* 0x000fe2000c101104 */
[----:B------:R-:W-:Y:S05]  /*03a0*/  EXIT ;  /* 0x000000000000794d */ /* 0x000fea0003800000 */
.L_x_0:
[----:B------:R-:W-:-:S00]  /*03b0*/  BRA `(.L_x_0) ;  /* 0xfffffffc00fc7947 */ /* 0x000fc0000383ffff */
[----:B------:R-:W-:-:S00]  /*03c0*/  NOP ;  /* 0x0000000000007918 */ /* 0x000fc00000000000 */
        /* <DEDUP_REMOVED lines=11> */
.L_x_1:


//--------------------- .nv.global.init           --------------------------
	.section	.nv.global.init,"aw",@progbits
.nv.global.init:
	.type		_$_str,@object
	.size		_$_str,(_$_str_$_2 - _$_str)
_$_str:
        /*0000*/ 	.byte	0x5f, 0x5f, 0x43, 0x55, 0x44, 0x41, 0x5f, 0x46, 0x54, 0x5a, 0x00
	.type		_$_str_$_2,@object
	.size		_$_str_$_2,(.L_1 - _$_str_$_2)
_$_str_$_2:
        /*000b*/ 	.byte	0x5f, 0x5f, 0x43, 0x55, 0x44, 0x41, 0x5f, 0x50, 0x52, 0x45, 0x43, 0x5f, 0x53, 0x51, 0x52, 0x54
        /*001b*/ 	.byte	0x00
.L_1:


//--------------------- .nv.constant0.triton_poi_fused__native_batch_norm_legit_no_training_relu_threshold_backward_13 --------------------------
	.section	.nv.constant0.triton_poi_fused__native_batch_norm_legit_no_training_relu_threshold_backward_13,"a",@progbits
	.sectionflags	@""
	.align	4
.nv.constant0.triton_poi_fused__native_batch_norm_legit_no_training_relu_threshold_backward_13:
	.zero		588
